	.headerflags	@"EF_CUDA_TEXMODE_UNIFIED EF_CUDA_64BIT_ADDRESS EF_CUDA_ACCELERATORS EF_CUDA_SM90 EF_CUDA_VIRTUAL_SM(EF_CUDA_SM90)"
	.elftype	@"ET_EXEC"


//--------------------- .nv.info                  --------------------------
	.section	.nv.info,"",@"SHT_CUDA_INFO"
	.align	4


	//----- nvinfo : EIATTR_REGCOUNT
	.align		4
        /*0000*/ 	.byte	0x04, 0x2f
        /*0002*/ 	.short	(.L_3 - .L_2)
	.align		4
.L_2:
        /*0004*/ 	.word	index@(triton_per_fused__weight_norm_interface_3)
        /*0008*/ 	.word	0x00000013


	//----- nvinfo : EIATTR_MIN_STACK_SIZE
	.align		4
.L_3:
        /*000c*/ 	.byte	0x04, 0x12
        /*000e*/ 	.short	(.L_5 - .L_4)
	.align		4
.L_4:
        /*0010*/ 	.word	index@(triton_per_fused__weight_norm_interface_3)
        /*0014*/ 	.word	0x00000000


	//----- nvinfo : EIATTR_FRAME_SIZE
	.align		4
.L_5:
        /*0018*/ 	.byte	0x04, 0x11
        /*001a*/ 	.short	(.L_7 - .L_6)
	.align		4
.L_6:
        /*001c*/ 	.word	index@(triton_per_fused__weight_norm_interface_3)
        /*0020*/ 	.word	0x00000000


	//----- nvinfo : EIATTR_MIN_STACK_SIZE
	.align		4
.L_7:
        /*0024*/ 	.byte	0x04, 0x12
        /*0026*/ 	.short	(.L_9 - .L_8)
	.align		4
.L_8:
        /*0028*/ 	.word	index@(triton_per_fused__weight_norm_interface_3)
        /*002c*/ 	.word	0x00000000
.L_9:


//--------------------- .nv.info.triton_per_fused__weight_norm_interface_3 --------------------------
	.section	.nv.info.triton_per_fused__weight_norm_interface_3,"",@"SHT_CUDA_INFO"
	.sectionflags	@""
	.align	4


	//----- nvinfo : EIATTR_CUDA_API_VERSION
	.align		4
        /*0000*/ 	.byte	0x04, 0x37
        /*0002*/ 	.short	(.L_11 - .L_10)
.L_10:
        /*0004*/ 	.word	0x0000007c


	//----- nvinfo : EIATTR_KPARAM_INFO
	.align		4
.L_11:
        /*0008*/ 	.byte	0x04, 0x17
        /*000a*/ 	.short	(.L_13 - .L_12)
.L_12:
        /*000c*/ 	.word	0x00000000
        /*0010*/ 	.short	0x0005
        /*0012*/ 	.short	0x0024
        /*0014*/ 	.byte	0x00, 0xf0, 0x11, 0x00


	//----- nvinfo : EIATTR_KPARAM_INFO
	.align		4
.L_13:
        /*0018*/ 	.byte	0x04, 0x17
        /*001a*/ 	.short	(.L_15 - .L_14)
.L_14:
        /*001c*/ 	.word	0x00000000
        /*0020*/ 	.short	0x0004
        /*0022*/ 	.short	0x0020
        /*0024*/ 	.byte	0x00, 0xf0, 0x11, 0x00


	//----- nvinfo : EIATTR_KPARAM_INFO
	.align		4
.L_15:
        /*0028*/ 	.byte	0x04, 0x17
        /*002a*/ 	.short	(.L_17 - .L_16)
.L_16:
        /*002c*/ 	.word	0x00000000
        /*0030*/ 	.short	0x0003
        /*0032*/ 	.short	0x0018
        /*0034*/ 	.byte	0x00, 0xf4, 0x21, 0x00


	//----- nvinfo : EIATTR_KPARAM_INFO
	.align		4
.L_17:
        /*0038*/ 	.byte	0x04, 0x17
        /*003a*/ 	.short	(.L_19 - .L_18)
.L_18:
        /*003c*/ 	.word	0x00000000
        /*0040*/ 	.short	0x0002
        /*0042*/ 	.short	0x0010
        /*0044*/ 	.byte	0x00, 0xf4, 0x21, 0x00


	//----- nvinfo : EIATTR_KPARAM_INFO
	.align		4
.L_19:
        /*0048*/ 	.byte	0x04, 0x17
        /*004a*/ 	.short	(.L_21 - .L_20)
.L_20:
        /*004c*/ 	.word	0x00000000
        /*0050*/ 	.short	0x0001
        /*0052*/ 	.short	0x0008
        /*0054*/ 	.byte	0x00, 0xf4, 0x21, 0x00


	//----- nvinfo : EIATTR_KPARAM_INFO
	.align		4
.L_21:
        /*0058*/ 	.byte	0x04, 0x17
        /*005a*/ 	.short	(.L_23 - .L_22)
.L_22:
        /*005c*/ 	.word	0x00000000
        /*0060*/ 	.short	0x0000
        /*0062*/ 	.short	0x0000
        /*0064*/ 	.byte	0x00, 0xf4, 0x21, 0x00


	//----- nvinfo : EIATTR_SPARSE_MMA_MASK
	.align		4
.L_23:
        /*0068*/ 	.byte	0x03, 0x50
        /*006a*/ 	.short	0x0000


	//----- nvinfo : EIATTR_MAXREG_COUNT
	.align		4
        /*006c*/ 	.byte	0x03, 0x1b
        /*006e*/ 	.short	0x00ff


	//----- nvinfo : EIATTR_COOP_GROUP_MASK_REGIDS
	.align		4
        /*0070*/ 	.byte	0x04, 0x29
        /*0072*/ 	.short	(.L_25 - .L_24)


	//   ....[0]....
.L_24:
        /*0074*/ 	.word	0xffffffff


	//   ....[1]....
        /*0078*/ 	.word	0xffffffff


	//   ....[2]....
        /*007c*/ 	.word	0xffffffff


	//   ....[3]....
        /*0080*/ 	.word	0xffffffff


	//   ....[4]....
        /*0084*/ 	.word	0xffffffff


	//   ....[5]....
        /*0088*/ 	.word	0xffffffff


	//----- nvinfo : EIATTR_COOP_GROUP_INSTR_OFFSETS
	.align		4
.L_25:
        /*008c*/ 	.byte	0x04, 0x28
        /*008e*/ 	.short	(.L_27 - .L_26)


	//   ....[0]....
.L_26:
        /*0090*/ 	.word	0x00000170


	//   ....[1]....
        /*0094*/ 	.word	0x00000190


	//   ....[2]....
        /*0098*/ 	.word	0x000001d0


	//   ....[3]....
        /*009c*/ 	.word	0x000001e0


	//   ....[4]....
        /*00a0*/ 	.word	0x00000210


	//   ....[5]....
        /*00a4*/ 	.word	0x00000230


	//----- nvinfo : EIATTR_EXIT_INSTR_OFFSETS
	.align		4
.L_27:
        /*00a8*/ 	.byte	0x04, 0x1c
        /*00aa*/ 	.short	(.L_29 - .L_28)


	//   ....[0]....
.L_28:
        /*00ac*/ 	.word	0x00000370


	//   ....[1]....
        /*00b0*/ 	.word	0x00000390


	//----- nvinfo : EIATTR_REQNTID
	.align		4
.L_29:
        /*00b4*/ 	.byte	0x04, 0x10
        /*00b6*/ 	.short	(.L_31 - .L_30)
.L_30:
        /*00b8*/ 	.word	0x00000040
        /*00bc*/ 	.word	0x00000001
        /*00c0*/ 	.word	0x00000001


	//----- nvinfo : EIATTR_CBANK_PARAM_SIZE
	.align		4
.L_31:
        /*00c4*/ 	.byte	0x03, 0x19
        /*00c6*/ 	.short	0x0028


	//----- nvinfo : EIATTR_PARAM_CBANK
	.align		4
        /*00c8*/ 	.byte	0x04, 0x0a
        /*00ca*/ 	.short	(.L_33 - .L_32)
	.align		4
.L_32:
        /*00cc*/ 	.word	index@(.nv.constant0.triton_per_fused__weight_norm_interface_3)
        /*00d0*/ 	.short	0x0210
        /*00d2*/ 	.short	0x0028


	//----- nvinfo : EIATTR_SW_WAR
	.align		4
.L_33:
        /*00d4*/ 	.byte	0x04, 0x36
        /*00d6*/ 	.short	(.L_35 - .L_34)
.L_34:
        /*00d8*/ 	.word	0x00000008
.L_35:


//--------------------- .nv.callgraph             --------------------------
	.section	.nv.callgraph,"",@"SHT_CUDA_CALLGRAPH"
	.align	4
	.sectionentsize	8
	.align		4
        /*0000*/ 	.word	0x00000000
	.align		4
        /*0004*/ 	.word	0xffffffff
	.align		4
        /*0008*/ 	.word	0x00000000
	.align		4
        /*000c*/ 	.word	0xfffffffe
	.align		4
        /*0010*/ 	.word	0x00000000
	.align		4
        /*0014*/ 	.word	0xfffffffd
	.align		4
        /*0018*/ 	.word	0x00000000
	.align		4
        /*001c*/ 	.word	0xfffffffc


//--------------------- .nv.constant4             --------------------------
	.section	.nv.constant4,"a",@progbits
	.align	8
	.align		8
.nv.constant4:
        /*0000*/ 	.dword	_$_str
	.align		8
        /*0008*/ 	.dword	_$_str_$_2


//--------------------- .text.triton_per_fused__weight_norm_interface_3 --------------------------
	.section	.text.triton_per_fused__weight_norm_interface_3,"ax",@progbits
	.sectionflags	@"SHF_BARRIERS=1"
	.align	128
        .global         triton_per_fused__weight_norm_interface_3
        .type           triton_per_fused__weight_norm_interface_3,@function
        .size           triton_per_fused__weight_norm_interface_3,(.L_x_1 - triton_per_fused__weight_norm_interface_3)
        .other          triton_per_fused__weight_norm_interface_3,@"STO_CUDA_ENTRY STV_DEFAULT"
triton_per_fused__weight_norm_interface_3:
.text.triton_per_fused__weight_norm_interface_3:
[----:B------:R-:W0:Y:S02]  /*0000*/  LDC R1, c[0x0][0x28] ;  /* 0x00000a00ff017b82 */ /* 0x000e240000000800 */
[----:B------:R-:W1:Y:S01]  /*0010*/  S2R R12, SR_TID.X ;  /* 0x00000000000c7919 */ /* 0x000e620000002100 */
[----:B------:R-:W2:Y:S01]  /*0020*/  LDC.64 R6, c[0x0][0x218] ;  /* 0x00008600ff067b82 */ /* 0x000ea20000000a00 */
[----:B------:R-:W-:Y:S01]  /*0030*/  CS2R R4, SRZ ;  /* 0x0000000000047805 */ /* 0x000fe2000001ff00 */
[----:B------:R-:W-:Y:S01]  /*0040*/  ULDC.64 UR4, c[0x0][0x208] ;  /* 0x0000820000047ab9 */ /* 0x000fe20000000a00 */
[----:B------:R-:W3:Y:S05]  /*0050*/  S2R R2, SR_CTAID.X ;  /* 0x0000000000027919 */ /* 0x000eea0000002500 */
[----:B------:R-:W4:Y:S01]  /*0060*/  LDC.64 R8, c[0x0][0x220] ;  /* 0x00008800ff087b82 */ /* 0x000f220000000a00 */
[----:B-1----:R-:W-:-:S02]  /*0070*/  LOP3.LUT R3, R12, 0x7, RZ, 0xc0, !PT ;  /* 0x000000070c037812 */ /* 0x002fc400078ec0ff */
[C---:B---3--:R-:W-:Y:S02]  /*0080*/  ISETP.GE.AND P0, PT, R2.reuse, 0x8, PT ;  /* 0x000000080200780c */ /* 0x048fe40003f06270 */
[----:B------:R-:W-:-:S05]  /*0090*/  LEA R0, R2, R3, 0x3 ;  /* 0x0000000302007211 */ /* 0x000fca00078e18ff */
[----:B--2---:R-:W-:-:S06]  /*00a0*/  IMAD.WIDE R6, R0, 0x4, R6 ;  /* 0x0000000400067825 */ /* 0x004fcc00078e0206 */
[----:B------:R-:W2:Y:S04]  /*00b0*/  @!P0 LDG.E R4, desc[UR4][R6.64] ;  /* 0x0000000406048981 */ /* 0x000ea8000c1e1900 */
[----:B------:R-:W3:Y:S01]  /*00c0*/  @!P0 LDG.E R5, desc[UR4][R6.64] ;  /* 0x0000000406058981 */ /* 0x000ee2000c1e1900 */
[----:B------:R-:W-:Y:S01]  /*00d0*/  HFMA2.MMA R3, -RZ, RZ, 0, 0 ;  /* 0x00000000ff037435 */ /* 0x000fe200000001ff */
[----:B----4-:R-:W-:-:S09]  /*00e0*/  IMAD.WIDE R8, R2, 0x4, R8 ;  /* 0x0000000402087825 */ /* 0x010fd200078e0208 */
[----:B------:R1:W4:Y:S01]  /*00f0*/  @!P0 LDG.E.EL R3, desc[UR4][R8.64] ;  /* 0x0000000408038981 */ /* 0x000322000c2e1900 */
[----:B------:R-:W-:Y:S01]  /*0100*/  BAR.SYNC.DEFER_BLOCKING 0x0 ;  /* 0x0000000000007b1d */ /* 0x000fe20000010000 */
[----:B--2---:R-:W-:Y:S02]  /*0110*/  SEL R4, R4, RZ, !P0 ;  /* 0x000000ff04047207 */ /* 0x004fe40004000000 */
[----:B---3--:R-:W-:-:S03]  /*0120*/  SEL R5, R5, RZ, !P0 ;  /* 0x000000ff05057207 */ /* 0x008fc60004000000 */
[----:B------:R-:W-:Y:S02]  /*0130*/  FMUL R10, R4, R4 ;  /* 0x00000004040a7220 */ /* 0x000fe40000400000 */
[----:B------:R-:W-:-:S03]  /*0140*/  FMUL R5, R5, R5 ;  /* 0x0000000505057220 */ /* 0x000fc60000400000 */
[----:B------:R-:W-:Y:S02]  /*0150*/  FSEL R10, R10, RZ, !P0 ;  /* 0x000000ff0a0a7208 */ /* 0x000fe40004000000 */
[----:B------:R-:W-:-:S03]  /*0160*/  FSEL R5, R5, RZ, !P0 ;  /* 0x000000ff05057208 */ /* 0x000fc60004000000 */
[----:B------:R-:W2:Y:S01]  /*0170*/  SHFL.BFLY PT, R11, R10, 0x4, 0x1f ;  /* 0x0c801f000a0b7f89 */ /* 0x000ea200000e0000 */
[----:B------:R-:W-:-:S03]  /*0180*/  LOP3.LUT P0, RZ, R12, 0x3f, RZ, 0xc0, !PT ;  /* 0x0000003f0cff7812 */ /* 0x000fc6000780c0ff */
[----:B------:R-:W3:Y:S01]  /*0190*/  SHFL.BFLY PT, R14, R5, 0x4, 0x1f ;  /* 0x0c801f00050e7f89 */ /* 0x000ee200000e0000 */
[----:B------:R-:W-:Y:S01]  /*01a0*/  ISETP.LT.AND P0, PT, R2, 0x8, !P0 ;  /* 0x000000080200780c */ /* 0x000fe20004701270 */
[----:B--2---:R-:W-:Y:S01]  /*01b0*/  FADD R11, R10, R11 ;  /* 0x0000000b0a0b7221 */ /* 0x004fe20000000000 */
[----:B---3--:R-:W-:-:S04]  /*01c0*/  FADD R14, R5, R14 ;  /* 0x0000000e050e7221 */ /* 0x008fc80000000000 */
[----:B------:R-:W2:Y:S04]  /*01d0*/  SHFL.BFLY PT, R6, R11, 0x2, 0x1f ;  /* 0x0c401f000b067f89 */ /* 0x000ea800000e0000 */
[----:B-1----:R-:W1:Y:S01]  /*01e0*/  SHFL.BFLY PT, R9, R14, 0x2, 0x1f ;  /* 0x0c401f000e097f89 */ /* 0x002e6200000e0000 */
[----:B--2---:R-:W-:Y:S01]  /*01f0*/  FADD R6, R11, R6 ;  /* 0x000000060b067221 */ /* 0x004fe20000000000 */
[----:B-1----:R-:W-:-:S04]  /*0200*/  FADD R13, R14, R9 ;  /* 0x000000090e0d7221 */ /* 0x002fc80000000000 */
[----:B------:R-:W1:Y:S01]  /*0210*/  SHFL.BFLY PT, R7, R6, 0x1, 0x1f ;  /* 0x0c201f0006077f89 */ /* 0x000e6200000e0000 */
[----:B------:R-:W2:Y:S03]  /*0220*/  LDC.64 R8, c[0x0][0x210] ;  /* 0x00008400ff087b82 */ /* 0x000ea60000000a00 */
[----:B------:R-:W3:Y:S01]  /*0230*/  SHFL.BFLY PT, R16, R13, 0x1, 0x1f ;  /* 0x0c201f000d107f89 */ /* 0x000ee200000e0000 */
[----:B-1----:R-:W-:-:S04]  /*0240*/  FADD R10, R6, R7 ;  /* 0x00000007060a7221 */ /* 0x002fc80000000000 */
[----:B------:R-:W1:Y:S01]  /*0250*/  LDC.64 R6, c[0x0][0x228] ;  /* 0x00008a00ff067b82 */ /* 0x000e620000000a00 */
[----:B------:R-:W5:Y:S01]  /*0260*/  MUFU.SQRT R15, R10 ;  /* 0x0000000a000f7308 */ /* 0x000f620000002000 */
[----:B---3--:R-:W-:-:S07]  /*0270*/  FADD R16, R13, R16 ;  /* 0x000000100d107221 */ /* 0x008fce0000000000 */
[----:B------:R-:W-:Y:S01]  /*0280*/  MUFU.SQRT R11, R16 ;  /* 0x00000010000b7308 */ /* 0x000fe20000002000 */
[C---:B-----5:R-:W-:Y:S02]  /*0290*/  FSETP.GT.AND P2, PT, R15.reuse, 8.50705917302346158658e+37, PT ;  /* 0x7e8000000f00780b */ /* 0x060fe40003f44000 */
[----:B------:R-:W-:Y:S01]  /*02a0*/  FSETP.GEU.AND P1, PT, R15, 1.175494350822287508e-38, PT ;  /* 0x008000000f00780b */ /* 0x000fe20003f2e000 */
[----:B-1----:R-:W-:-:S10]  /*02b0*/  IMAD.WIDE R6, R0, 0x4, R6 ;  /* 0x0000000400067825 */ /* 0x002fd400078e0206 */
[----:B------:R-:W-:Y:S01]  /*02c0*/  @P2 FMUL R15, R15, 0.25 ;  /* 0x3e8000000f0f2820 */ /* 0x000fe20000400000 */
[----:B----4-:R-:W-:Y:S01]  /*02d0*/  @P2 FMUL R3, R3, 0.25 ;  /* 0x3e80000003032820 */ /* 0x010fe20000400000 */
[----:B------:R-:W-:Y:S02]  /*02e0*/  LOP3.LUT P2, RZ, R12, 0x38, RZ, 0xc0, !PT ;  /* 0x000000380cff7812 */ /* 0x000fe4000784c0ff */
[----:B------:R-:W-:Y:S01]  /*02f0*/  @!P1 FMUL R15, R15, 16777216 ;  /* 0x4b8000000f0f9820 */ /* 0x000fe20000400000 */
[----:B------:R-:W-:Y:S01]  /*0300*/  @!P1 FMUL R3, R3, 16777216 ;  /* 0x4b80000003039820 */ /* 0x000fe20000400000 */
[----:B------:R-:W-:Y:S02]  /*0310*/  ISETP.LT.AND P1, PT, R2, 0x8, !P2 ;  /* 0x000000080200780c */ /* 0x000fe40005721270 */
[----:B------:R-:W1:Y:S02]  /*0320*/  MUFU.RCP R14, R15 ;  /* 0x0000000f000e7308 */ /* 0x000e640000001000 */
[----:B-1----:R-:W-:Y:S01]  /*0330*/  FMUL R5, R14, R3 ;  /* 0x000000030e057220 */ /* 0x002fe20000400000 */
[----:B--2---:R-:W-:-:S04]  /*0340*/  IMAD.WIDE R2, R2, 0x4, R8 ;  /* 0x0000000402027825 */ /* 0x004fc800078e0208 */
[----:B------:R-:W-:Y:S01]  /*0350*/  FMUL R5, R4, R5 ;  /* 0x0000000504057220 */ /* 0x000fe20000400000 */
[----:B------:R1:W-:Y:S03]  /*0360*/  @P0 STG.E desc[UR4][R2.64], R11 ;  /* 0x0000000b02000986 */ /* 0x0003e6000c101904 */
[----:B------:R-:W-:Y:S05]  /*0370*/  @!P1 EXIT ;  /* 0x000000000000994d */ /* 0x000fea0003800000 */
[----:B------:R-:W-:Y:S01]  /*0380*/  STG.E desc[UR4][R6.64], R5 ;  /* 0x0000000506007986 */ /* 0x000fe2000c101904 */
[----:B------:R-:W-:Y:S05]  /*0390*/  EXIT ;  /* 0x000000000000794d */ /* 0x000fea0003800000 */
.L_x_0:
[----:B------:R-:W-:-:S00]  /*03a0*/  BRA `(.L_x_0) ;  /* 0xfffffffc00fc7947 */ /* 0x000fc0000383ffff */
[----:B------:R-:W-:-:S00]  /*03b0*/  NOP ;  /* 0x0000000000007918 */ /* 0x000fc00000000000 */
        /* <DEDUP_REMOVED lines=12> */
.L_x_1:


//--------------------- .nv.global.init           --------------------------
	.section	.nv.global.init,"aw",@progbits
.nv.global.init:
	.type		_$_str,@object
	.size		_$_str,(_$_str_$_2 - _$_str)
_$_str:
        /*0000*/ 	.byte	0x5f, 0x5f, 0x43, 0x55, 0x44, 0x41, 0x5f, 0x46, 0x54, 0x5a, 0x00
	.type		_$_str_$_2,@object
	.size		_$_str_$_2,(.L_1 - _$_str_$_2)
_$_str_$_2:
        /*000b*/ 	.byte	0x5f, 0x5f, 0x43, 0x55, 0x44, 0x41, 0x5f, 0x50, 0x52, 0x45, 0x43, 0x5f, 0x53, 0x51, 0x52, 0x54
        /*001b*/ 	.byte	0x00
.L_1:


//--------------------- .nv.constant0.triton_per_fused__weight_norm_interface_3 --------------------------
	.section	.nv.constant0.triton_per_fused__weight_norm_interface_3,"a",@progbits
	.sectionflags	@""
	.align	4
.nv.constant0.triton_per_fused__weight_norm_interface_3:
	.zero		568
